	.headerflags	@"EF_CUDA_TEXMODE_UNIFIED EF_CUDA_64BIT_ADDRESS EF_CUDA_ACCELERATORS EF_CUDA_SM90 EF_CUDA_VIRTUAL_SM(EF_CUDA_SM90)"
	.elftype	@"ET_EXEC"


//--------------------- .nv.info                  --------------------------
	.section	.nv.info,"",@"SHT_CUDA_INFO"
	.align	4


	//----- nvinfo : EIATTR_REGCOUNT
	.align		4
        /*0000*/ 	.byte	0x04, 0x2f
        /*0002*/ 	.short	(.L_1 - .L_0)
	.align		4
.L_0:
        /*0004*/ 	.word	index@(triton_poi_fused_addmm_relu_4)
        /*0008*/ 	.word	0x0000000c


	//----- nvinfo : EIATTR_MIN_STACK_SIZE
	.align		4
.L_1:
        /*000c*/ 	.byte	0x04, 0x12
        /*000e*/ 	.short	(.L_3 - .L_2)
	.align		4
.L_2:
        /*0010*/ 	.word	index@(triton_poi_fused_addmm_relu_4)
        /*0014*/ 	.word	0x00000000


	//----- nvinfo : EIATTR_FRAME_SIZE
	.align		4
.L_3:
        /*0018*/ 	.byte	0x04, 0x11
        /*001a*/ 	.short	(.L_5 - .L_4)
	.align		4
.L_4:
        /*001c*/ 	.word	index@(triton_poi_fused_addmm_relu_4)
        /*0020*/ 	.word	0x00000000


	//----- nvinfo : EIATTR_MIN_STACK_SIZE
	.align		4
.L_5:
        /*0024*/ 	.byte	0x04, 0x12
        /*0026*/ 	.short	(.L_7 - .L_6)
	.align		4
.L_6:
        /*0028*/ 	.word	index@(triton_poi_fused_addmm_relu_4)
        /*002c*/ 	.word	0x00000000
.L_7:


//--------------------- .nv.info.triton_poi_fused_addmm_relu_4 --------------------------
	.section	.nv.info.triton_poi_fused_addmm_relu_4,"",@"SHT_CUDA_INFO"
	.sectionflags	@""
	.align	4


	//----- nvinfo : EIATTR_CUDA_API_VERSION
	.align		4
        /*0000*/ 	.byte	0x04, 0x37
        /*0002*/ 	.short	(.L_9 - .L_8)
.L_8:
        /*0004*/ 	.word	0x0000007c


	//----- nvinfo : EIATTR_KPARAM_INFO
	.align		4
.L_9:
        /*0008*/ 	.byte	0x04, 0x17
        /*000a*/ 	.short	(.L_11 - .L_10)
.L_10:
        /*000c*/ 	.word	0x00000000
        /*0010*/ 	.short	0x0002
        /*0012*/ 	.short	0x0010
        /*0014*/ 	.byte	0x00, 0xf0, 0x11, 0x00


	//----- nvinfo : EIATTR_KPARAM_INFO
	.align		4
.L_11:
        /*0018*/ 	.byte	0x04, 0x17
        /*001a*/ 	.short	(.L_13 - .L_12)
.L_12:
        /*001c*/ 	.word	0x00000000
        /*0020*/ 	.short	0x0001
        /*0022*/ 	.short	0x0008
        /*0024*/ 	.byte	0x00, 0xf4, 0x21, 0x00


	//----- nvinfo : EIATTR_KPARAM_INFO
	.align		4
.L_13:
        /*0028*/ 	.byte	0x04, 0x17
        /*002a*/ 	.short	(.L_15 - .L_14)
.L_14:
        /*002c*/ 	.word	0x00000000
        /*0030*/ 	.short	0x0000
        /*0032*/ 	.short	0x0000
        /*0034*/ 	.byte	0x00, 0xf4, 0x21, 0x00


	//----- nvinfo : EIATTR_SPARSE_MMA_MASK
	.align		4
.L_15:
        /*0038*/ 	.byte	0x03, 0x50
        /*003a*/ 	.short	0x0000


	//----- nvinfo : EIATTR_MAXREG_COUNT
	.align		4
        /*003c*/ 	.byte	0x03, 0x1b
        /*003e*/ 	.short	0x00ff


	//----- nvinfo : EIATTR_EXIT_INSTR_OFFSETS
	.align		4
        /*0040*/ 	.byte	0x04, 0x1c
        /*0042*/ 	.short	(.L_17 - .L_16)


	//   ....[0]....
.L_16:
        /*0044*/ 	.word	0x000001b0


	//   ....[1]....
        /*0048*/ 	.word	0x000001d0


	//----- nvinfo : EIATTR_REQNTID
	.align		4
.L_17:
        /*004c*/ 	.byte	0x04, 0x10
        /*004e*/ 	.short	(.L_19 - .L_18)
.L_18:
        /*0050*/ 	.word	0x00000080
        /*0054*/ 	.word	0x00000001
        /*0058*/ 	.word	0x00000001


	//----- nvinfo : EIATTR_CBANK_PARAM_SIZE
	.align		4
.L_19:
        /*005c*/ 	.byte	0x03, 0x19
        /*005e*/ 	.short	0x0014


	//----- nvinfo : EIATTR_PARAM_CBANK
	.align		4
        /*0060*/ 	.byte	0x04, 0x0a
        /*0062*/ 	.short	(.L_21 - .L_20)
	.align		4
.L_20:
        /*0064*/ 	.word	index@(.nv.constant0.triton_poi_fused_addmm_relu_4)
        /*0068*/ 	.short	0x0210
        /*006a*/ 	.short	0x0014


	//----- nvinfo : EIATTR_SW_WAR
	.align		4
.L_21:
        /*006c*/ 	.byte	0x04, 0x36
        /*006e*/ 	.short	(.L_23 - .L_22)
.L_22:
        /*0070*/ 	.word	0x00000008
.L_23:


//--------------------- .nv.callgraph             --------------------------
	.section	.nv.callgraph,"",@"SHT_CUDA_CALLGRAPH"
	.align	4
	.sectionentsize	8
	.align		4
        /*0000*/ 	.word	0x00000000
	.align		4
        /*0004*/ 	.word	0xffffffff
	.align		4
        /*0008*/ 	.word	0x00000000
	.align		4
        /*000c*/ 	.word	0xfffffffe
	.align		4
        /*0010*/ 	.word	0x00000000
	.align		4
        /*0014*/ 	.word	0xfffffffd
	.align		4
        /*0018*/ 	.word	0x00000000
	.align		4
        /*001c*/ 	.word	0xfffffffc


//--------------------- .text.triton_poi_fused_addmm_relu_4 --------------------------
	.section	.text.triton_poi_fused_addmm_relu_4,"ax",@progbits
	.align	128
        .global         triton_poi_fused_addmm_relu_4
        .type           triton_poi_fused_addmm_relu_4,@function
        .size           triton_poi_fused_addmm_relu_4,(.L_x_1 - triton_poi_fused_addmm_relu_4)
        .other          triton_poi_fused_addmm_relu_4,@"STO_CUDA_ENTRY STV_DEFAULT"
triton_poi_fused_addmm_relu_4:
.text.triton_poi_fused_addmm_relu_4:
[----:B------:R-:W0:Y:S02]  /*0000*/  LDC R1, c[0x0][0x28] ;  /* 0x00000a00ff017b82 */ /* 0x000e240000000800 */
[----:B------:R-:W1:Y:S01]  /*0010*/  S2R R0, SR_TID.X ;  /* 0x0000000000007919 */ /* 0x000e620000002100 */
[----:B------:R-:W-:Y:S01]  /*0020*/  HFMA2.MMA R6, -RZ, RZ, 0, 0 ;  /* 0x00000000ff067435 */ /* 0x000fe200000001ff */
[----:B------:R-:W2:Y:S01]  /*0030*/  LDC.64 R4, c[0x0][0x218] ;  /* 0x00008600ff047b82 */ /* 0x000ea20000000a00 */
[----:B------:R-:W-:Y:S01]  /*0040*/  ULDC.64 UR4, c[0x0][0x208] ;  /* 0x0000820000047ab9 */ /* 0x000fe20000000a00 */
[----:B------:R-:W3:Y:S06]  /*0050*/  S2R R7, SR_CTAID.X ;  /* 0x0000000000077919 */ /* 0x000eec0000002500 */
[----:B------:R-:W4:Y:S01]  /*0060*/  LDC.64 R2, c[0x0][0x210] ;  /* 0x00008400ff027b82 */ /* 0x000f220000000a00 */
[----:B-1----:R-:W-:-:S05]  /*0070*/  IMAD.SHL.U32 R0, R0, 0x2, RZ ;  /* 0x0000000200007824 */ /* 0x002fca00078e00ff */
[----:B------:R-:W-:-:S05]  /*0080*/  LOP3.LUT R0, R0, 0xfe, RZ, 0xc0, !PT ;  /* 0x000000fe00007812 */ /* 0x000fca00078ec0ff */
[----:B---3--:R-:W-:-:S04]  /*0090*/  IMAD R7, R7, 0x100, R0 ;  /* 0x0000010007077824 */ /* 0x008fc800078e0200 */
[C---:B------:R-:W-:Y:S01]  /*00a0*/  IMAD.HI R0, R7.reuse, -0x77777777, R6 ;  /* 0x8888888907007827 */ /* 0x040fe200078e0206 */
[----:B------:R-:W-:-:S03]  /*00b0*/  ISETP.GE.AND P2, PT, R7, 0x1e0, PT ;  /* 0x000001e00700780c */ /* 0x000fc60003f46270 */
[----:B----4-:R-:W-:Y:S01]  /*00c0*/  IMAD.WIDE R2, R7, 0x4, R2 ;  /* 0x0000000407027825 */ /* 0x010fe200078e0202 */
[----:B------:R-:W-:-:S04]  /*00d0*/  SHF.R.U32.HI R9, RZ, 0x1f, R0 ;  /* 0x0000001fff097819 */ /* 0x000fc80000011600 */
[----:B------:R-:W-:-:S05]  /*00e0*/  LEA.HI.SX32 R9, R0, R9, 0x1a ;  /* 0x0000000900097211 */ /* 0x000fca00078fd2ff */
[----:B------:R-:W-:Y:S02]  /*00f0*/  IMAD R9, R9, -0x78, R7 ;  /* 0xffffff8809097824 */ /* 0x000fe400078e0207 */
[----:B------:R-:W-:Y:S02]  /*0100*/  IMAD.MOV.U32 R7, RZ, RZ, RZ ;  /* 0x000000ffff077224 */ /* 0x000fe400078e00ff */
[----:B--2---:R-:W-:Y:S01]  /*0110*/  IMAD.WIDE R4, R9, 0x4, R4 ;  /* 0x0000000409047825 */ /* 0x004fe200078e0204 */
[----:B------:R-:W-:-:S03]  /*0120*/  CS2R R8, SRZ ;  /* 0x0000000000087805 */ /* 0x000fc6000001ff00 */
[----:B------:R-:W2:Y:S04]  /*0130*/  @!P2 LDG.E.64 R6, desc[UR4][R2.64] ;  /* 0x000000040206a981 */ /* 0x000ea8000c1e1b00 */
[----:B------:R-:W2:Y:S02]  /*0140*/  @!P2 LDG.E.EL.64 R8, desc[UR4][R4.64] ;  /* 0x000000040408a981 */ /* 0x000ea4000c2e1b00 */
[----:B--2---:R-:W-:Y:S01]  /*0150*/  FSETP.GEU.AND P0, PT, R6, -R8, PT ;  /* 0x800000080600720b */ /* 0x004fe20003f0e000 */
[----:B------:R-:W-:Y:S01]  /*0160*/  FADD R6, R8, R6 ;  /* 0x0000000608067221 */ /* 0x000fe20000000000 */
[----:B------:R-:W-:Y:S01]  /*0170*/  FADD R0, R9, R7 ;  /* 0x0000000709007221 */ /* 0x000fe20000000000 */
[----:B------:R-:W-:-:S03]  /*0180*/  FSETP.GEU.AND P1, PT, R7, -R9, PT ;  /* 0x800000090700720b */ /* 0x000fc60003f2e000 */
[----:B------:R-:W-:Y:S02]  /*0190*/  FSEL R6, R6, RZ, P0 ;  /* 0x000000ff06067208 */ /* 0x000fe40000000000 */
[----:B------:R-:W-:Y:S01]  /*01a0*/  FSEL R7, R0, RZ, P1 ;  /* 0x000000ff00077208 */ /* 0x000fe20000800000 */
[----:B------:R-:W-:Y:S07]  /*01b0*/  @P2 EXIT ;  /* 0x000000000000294d */ /* 0x000fee0003800000 */
[----:B------:R-:W-:Y:S01]  /*01c0*/  STG.E.64 desc[UR4][R2.64], R6 ;  /* 0x0000000602007986 */ /* 0x000fe2000c101b04 */
[----:B------:R-:W-:Y:S05]  /*01d0*/  EXIT ;  /* 0x000000000000794d */ /* 0x000fea0003800000 */
.L_x_0:
[----:B------:R-:W-:-:S00]  /*01e0*/  BRA `(.L_x_0) ;  /* 0xfffffffc00fc7947 */ /* 0x000fc0000383ffff */
[----:B------:R-:W-:-:S00]  /*01f0*/  NOP ;  /* 0x0000000000007918 */ /* 0x000fc00000000000 */
        /* <DEDUP_REMOVED lines=8> */
.L_x_1:


//--------------------- .nv.constant0.triton_poi_fused_addmm_relu_4 --------------------------
	.section	.nv.constant0.triton_poi_fused_addmm_relu_4,"a",@progbits
	.sectionflags	@""
	.align	4
.nv.constant0.triton_poi_fused_addmm_relu_4:
	.zero		548
